//
// Generated by NVIDIA NVVM Compiler
//
// Compiler Build ID: CL-36424714
// Cuda compilation tools, release 13.0, V13.0.88
// Based on NVVM 20.0.0
//

.version 9.0
.target sm_100
.address_size 64

	// .globl	_Z7incisoBiPfff

.visible .entry _Z7incisoBiPfff(
	.param .u32 _Z7incisoBiPfff_param_0,
	.param .u64 .ptr .align 1 _Z7incisoBiPfff_param_1,
	.param .f32 _Z7incisoBiPfff_param_2,
	.param .f32 _Z7incisoBiPfff_param_3
)
{
	.reg .pred 	%p<2>;
	.reg .b32 	%r<6>;
	.reg .b32 	%f<10>;
	.reg .b64 	%rd<5>;

	ld.param.u32 	%r2, [_Z7incisoBiPfff_param_0];
	ld.param.u64 	%rd1, [_Z7incisoBiPfff_param_1];
	ld.param.f32 	%f1, [_Z7incisoBiPfff_param_2];
	ld.param.f32 	%f2, [_Z7incisoBiPfff_param_3];
	mov.u32 	%r3, %tid.x;
	mov.u32 	%r4, %ctaid.x;
	mov.u32 	%r5, %ntid.x;
	mad.lo.s32 	%r1, %r4, %r5, %r3;
	setp.ge.s32 	%p1, %r1, %r2;
	@%p1 bra 	$L__BB0_2;
	cvta.to.global.u64 	%rd2, %rd1;
	mul.wide.s32 	%rd3, %r1, 4;
	add.s64 	%rd4, %rd2, %rd3;
	ld.global.f32 	%f3, [%rd4];
	mul.f32 	%f4, %f2, 0f40800000;
	sub.f32 	%f5, %f4, %f3;
	add.f32 	%f6, %f5, 0f40400000;
	cvt.rn.f32.s32 	%f7, %r1;
	add.f32 	%f8, %f6, %f7;
	fma.rn.f32 	%f9, %f1, %f8, %f3;
	st.global.f32 	[%rd4], %f9;
$L__BB0_2:
	ret;

}


// ===== COMPILED SASS (sm_100) =====

	.target	sm_100

	.elftype	@"ET_EXEC"


//--------------------- .note.nv.tkinfo           --------------------------
	.section	.note.nv.tkinfo,"",@"SHT_NOTE"
	.sectionflags	@"SHF_NOTE_NV_TKINFO"
	.tkinfo
        /*0018*/ 	.word	0x00000002
        /*0030*/ 	.string	""
        /*0030*/ 	.string	"ptxas"
        /*0030*/ 	.string	"Cuda compilation tools, release 13.0, V13.0.88"
        /*0030*/ 	.string	"Build cuda_13.0.r13.0/compiler.36424714_0"
        /*0030*/ 	.string	"-arch sm_100 -m 64 "



//--------------------- .note.nv.cuinfo           --------------------------
	.section	.note.nv.cuinfo,"",@"SHT_NOTE"
	.sectionflags	@"SHF_NOTE_NV_CUINFO"
        /*0018*/ 	.short	0x0002
        /*001a*/ 	.short	0x0064
        /*001c*/ 	.short	0x0082
	.zero		2


//--------------------- .nv.info                  --------------------------
	.section	.nv.info,"",@"SHT_CUDA_INFO"
	.align	4


	//----- nvinfo : EIATTR_REGCOUNT
	.align		4
        /*0000*/ 	.byte	0x04, 0x2f
        /*0002*/ 	.short	(.L_1 - .L_0)
	.align		4
.L_0:
        /*0004*/ 	.word	index@(_Z7incisoBiPfff)
        /*0008*/ 	.word	0x0000000a


	//----- nvinfo : EIATTR_FRAME_SIZE
	.align		4
.L_1:
        /*000c*/ 	.byte	0x04, 0x11
        /*000e*/ 	.short	(.L_3 - .L_2)
	.align		4
.L_2:
        /*0010*/ 	.word	index@(_Z7incisoBiPfff)
        /*0014*/ 	.word	0x00000000


	//----- nvinfo : EIATTR_MIN_STACK_SIZE
	.align		4
.L_3:
        /*0018*/ 	.byte	0x04, 0x12
        /*001a*/ 	.short	(.L_5 - .L_4)
	.align		4
.L_4:
        /*001c*/ 	.word	index@(_Z7incisoBiPfff)
        /*0020*/ 	.word	0x00000000
.L_5:


//--------------------- .nv.compat                --------------------------
	.section	.nv.compat,"",@"SHT_CUDA_COMPAT_INFO"
	.align	4
        /*0000*/ 	.byte	0x02, 0x09, 0x00, 0x00, 0x02, 0x02, 0x01, 0x00, 0x02, 0x05, 0x05, 0x00, 0x03, 0x07, 0x01, 0x01
        /*0010*/ 	.byte	0x02, 0x03, 0x00, 0x00, 0x02, 0x06, 0x01, 0x00, 0x04, 0x0b, 0x08, 0x00, 0x09, 0x00, 0x00, 0x00
        /*0020*/ 	.byte	0x00, 0x00, 0x00, 0x00


//--------------------- .nv.info._Z7incisoBiPfff  --------------------------
	.section	.nv.info._Z7incisoBiPfff,"",@"SHT_CUDA_INFO"
	.sectionflags	@""
	.align	4


	//----- nvinfo : EIATTR_CUDA_API_VERSION
	.align		4
        /*0000*/ 	.byte	0x04, 0x37
        /*0002*/ 	.short	(.L_7 - .L_6)
.L_6:
        /*0004*/ 	.word	0x00000082


	//----- nvinfo : EIATTR_KPARAM_INFO
	.align		4
.L_7:
        /*0008*/ 	.byte	0x04, 0x17
        /*000a*/ 	.short	(.L_9 - .L_8)
.L_8:
        /*000c*/ 	.word	0x00000000
        /*0010*/ 	.short	0x0003
        /*0012*/ 	.short	0x0014
        /*0014*/ 	.byte	0x00, 0xf0, 0x11, 0x00


	//----- nvinfo : EIATTR_KPARAM_INFO
	.align		4
.L_9:
        /*0018*/ 	.byte	0x04, 0x17
        /*001a*/ 	.short	(.L_11 - .L_10)
.L_10:
        /*001c*/ 	.word	0x00000000
        /*0020*/ 	.short	0x0002
        /*0022*/ 	.short	0x0010
        /*0024*/ 	.byte	0x00, 0xf0, 0x11, 0x00


	//----- nvinfo : EIATTR_KPARAM_INFO
	.align		4
.L_11:
        /*0028*/ 	.byte	0x04, 0x17
        /*002a*/ 	.short	(.L_13 - .L_12)
.L_12:
        /*002c*/ 	.word	0x00000000
        /*0030*/ 	.short	0x0001
        /*0032*/ 	.short	0x0008
        /*0034*/ 	.byte	0x00, 0xf5, 0x21, 0x00


	//----- nvinfo : EIATTR_KPARAM_INFO
	.align		4
.L_13:
        /*0038*/ 	.byte	0x04, 0x17
        /*003a*/ 	.short	(.L_15 - .L_14)
.L_14:
        /*003c*/ 	.word	0x00000000
        /*0040*/ 	.short	0x0000
        /*0042*/ 	.short	0x0000
        /*0044*/ 	.byte	0x00, 0xf0, 0x11, 0x00


	//----- nvinfo : EIATTR_SPARSE_MMA_MASK
	.align		4
.L_15:
        /*0048*/ 	.byte	0x03, 0x50
        /*004a*/ 	.short	0x0000


	//----- nvinfo : EIATTR_MAXREG_COUNT
	.align		4
        /*004c*/ 	.byte	0x03, 0x1b
        /*004e*/ 	.short	0x00ff


	//----- nvinfo : EIATTR_MERCURY_ISA_VERSION
	.align		4
        /*0050*/ 	.byte	0x03, 0x5f
        /*0052*/ 	.short	0x0101


	//----- nvinfo : EIATTR_VRC_CTA_INIT_COUNT
	.align		4
        /*0054*/ 	.byte	0x02, 0x4a
	.zero		1
	.zero		1


	//----- nvinfo : EIATTR_EXIT_INSTR_OFFSETS
	.align		4
        /*0058*/ 	.byte	0x04, 0x1c
        /*005a*/ 	.short	(.L_17 - .L_16)


	//   ....[0]....
.L_16:
        /*005c*/ 	.word	0x00000070


	//   ....[1]....
        /*0060*/ 	.word	0x00000130


	//----- nvinfo : EIATTR_CBANK_PARAM_SIZE
	.align		4
.L_17:
        /*0064*/ 	.byte	0x03, 0x19
        /*0066*/ 	.short	0x0018


	//----- nvinfo : EIATTR_PARAM_CBANK
	.align		4
        /*0068*/ 	.byte	0x04, 0x0a
        /*006a*/ 	.short	(.L_19 - .L_18)
	.align		4
.L_18:
        /*006c*/ 	.word	index@(.nv.constant0._Z7incisoBiPfff)
        /*0070*/ 	.short	0x0380
        /*0072*/ 	.short	0x0018


	//----- nvinfo : EIATTR_SW_WAR
	.align		4
.L_19:
        /*0074*/ 	.byte	0x04, 0x36
        /*0076*/ 	.short	(.L_21 - .L_20)
.L_20:
        /*0078*/ 	.word	0x00000008
.L_21:


//--------------------- .nv.callgraph             --------------------------
	.section	.nv.callgraph,"",@"SHT_CUDA_CALLGRAPH"
	.align	4
	.sectionentsize	8
	.align		4
        /*0000*/ 	.word	0x00000000
	.align		4
        /*0004*/ 	.word	0xffffffff
	.align		4
        /*0008*/ 	.word	0x00000000
	.align		4
        /*000c*/ 	.word	0xfffffffe
	.align		4
        /*0010*/ 	.word	0x00000000
	.align		4
        /*0014*/ 	.word	0xfffffffd
	.align		4
        /*0018*/ 	.word	0x00000000
	.align		4
        /*001c*/ 	.word	0xfffffffc


//--------------------- .text._Z7incisoBiPfff     --------------------------
	.section	.text._Z7incisoBiPfff,"ax",@progbits
	.align	128
        .global         _Z7incisoBiPfff
        .type           _Z7incisoBiPfff,@function
        .size           _Z7incisoBiPfff,(.L_x_1 - _Z7incisoBiPfff)
        .other          _Z7incisoBiPfff,@"STO_CUDA_ENTRY STV_DEFAULT"
_Z7incisoBiPfff:
.text._Z7incisoBiPfff:
[----:B------:R-:W-:Y:S01]  /*0000*/  LDC R1, c[0x0][0x37c] ;  /* 0x0000df00ff017b82 */ /* 0x000fe20000000800 */
[----:B------:R-:W0:Y:S07]  /*0010*/  S2R R5, SR_TID.X ;  /* 0x0000000000057919 */ /* 0x000e2e0000002100 */
[----:B------:R-:W0:Y:S01]  /*0020*/  S2UR UR4, SR_CTAID.X ;  /* 0x00000000000479c3 */ /* 0x000e220000002500 */
[----:B------:R-:W1:Y:S07]  /*0030*/  LDCU UR5, c[0x0][0x380] ;  /* 0x00007000ff0577ac */ /* 0x000e6e0008000800 */
[----:B------:R-:W0:Y:S02]  /*0040*/  LDC R0, c[0x0][0x360] ;  /* 0x0000d800ff007b82 */ /* 0x000e240000000800 */
[----:B0-----:R-:W-:-:S05]  /*0050*/  IMAD R5, R0, UR4, R5 ;  /* 0x0000000400057c24 */ /* 0x001fca000f8e0205 */
[----:B-1----:R-:W-:-:S13]  /*0060*/  ISETP.GE.AND P0, PT, R5, UR5, PT ;  /* 0x0000000505007c0c */ /* 0x002fda000bf06270 */
[----:B------:R-:W-:Y:S05]  /*0070*/  @P0 EXIT ;  /* 0x000000000000094d */ /* 0x000fea0003800000 */
[----:B------:R-:W0:Y:S01]  /*0080*/  LDC.64 R2, c[0x0][0x388] ;  /* 0x0000e200ff027b82 */ /* 0x000e220000000a00 */
[----:B------:R-:W1:Y:S07]  /*0090*/  LDCU.64 UR4, c[0x0][0x358] ;  /* 0x00006b00ff0477ac */ /* 0x000e6e0008000a00 */
[----:B------:R-:W2:Y:S01]  /*00a0*/  LDC.64 R6, c[0x0][0x390] ;  /* 0x0000e400ff067b82 */ /* 0x000ea20000000a00 */
[----:B0-----:R-:W-:-:S05]  /*00b0*/  IMAD.WIDE R2, R5, 0x4, R2 ;  /* 0x0000000405027825 */ /* 0x001fca00078e0202 */
[----:B-1----:R-:W2:Y:S01]  /*00c0*/  LDG.E R0, desc[UR4][R2.64] ;  /* 0x0000000402007981 */ /* 0x002ea2000c1e1900 */
[----:B------:R-:W-:Y:S01]  /*00d0*/  I2FP.F32.S32 R5, R5 ;  /* 0x0000000500057245 */ /* 0x000fe20000201400 */
[----:B--2---:R-:W-:-:S04]  /*00e0*/  FFMA R4, R7, 4, -R0 ;  /* 0x4080000007047823 */ /* 0x004fc80000000800 */
[----:B------:R-:W-:-:S04]  /*00f0*/  FADD R4, R4, 3 ;  /* 0x4040000004047421 */ /* 0x000fc80000000000 */
[----:B------:R-:W-:-:S04]  /*0100*/  FADD R5, R4, R5 ;  /* 0x0000000504057221 */ /* 0x000fc80000000000 */
[----:B------:R-:W-:-:S05]  /*0110*/  FFMA R5, R5, R6, R0 ;  /* 0x0000000605057223 */ /* 0x000fca0000000000 */
[----:B------:R-:W-:Y:S01]  /*0120*/  STG.E desc[UR4][R2.64], R5 ;  /* 0x0000000502007986 */ /* 0x000fe2000c101904 */
[----:B------:R-:W-:Y:S05]  /*0130*/  EXIT ;  /* 0x000000000000794d */ /* 0x000fea0003800000 */
.L_x_0:
[----:B------:R-:W-:-:S00]  /*0140*/  BRA `(.L_x_0) ;  /* 0xfffffffc00fc7947 */ /* 0x000fc0000383ffff */
[----:B------:R-:W-:-:S00]  /*0150*/  NOP ;  /* 0x0000000000007918 */ /* 0x000fc00000000000 */
        /* <DEDUP_REMOVED lines=10> */
.L_x_1:


//--------------------- .nv.shared.reserved.0     --------------------------
	.section	.nv.shared.reserved.0,"aw",@nobits
	.weak		__nv_reservedSMEM_offset_0_alias
	.size		__nv_reservedSMEM_offset_0_alias, 0, 64
	.other		__nv_reservedSMEM_offset_0_alias,@"STO_CUDA_RESERVED_SHARED STV_DEFAULT"
__nv_reservedSMEM_offset_0_alias:
	.zero		0
	.zero		64


//--------------------- .nv.constant0._Z7incisoBiPfff --------------------------
	.section	.nv.constant0._Z7incisoBiPfff,"a",@progbits
	.sectionflags	@""
	.align	4
.nv.constant0._Z7incisoBiPfff:
	.zero		920


//--------------------- SYMBOLS --------------------------

	.type		.nv.reservedSmem.offset0,@object
	.size		.nv.reservedSmem.offset0,0x4
